	.headerflags	@"EF_CUDA_TEXMODE_UNIFIED EF_CUDA_64BIT_ADDRESS EF_CUDA_ACCELERATORS EF_CUDA_SM90 EF_CUDA_VIRTUAL_SM(EF_CUDA_SM90)"
	.elftype	@"ET_EXEC"


//--------------------- .nv.info                  --------------------------
	.section	.nv.info,"",@"SHT_CUDA_INFO"
	.align	4


	//----- nvinfo : EIATTR_REGCOUNT
	.align		4
        /*0000*/ 	.byte	0x04, 0x2f
        /*0002*/ 	.short	(.L_1 - .L_0)
	.align		4
.L_0:
        /*0004*/ 	.word	index@(triton_poi_fused_cat_20)
        /*0008*/ 	.word	0x0000001c


	//----- nvinfo : EIATTR_MIN_STACK_SIZE
	.align		4
.L_1:
        /*000c*/ 	.byte	0x04, 0x12
        /*000e*/ 	.short	(.L_3 - .L_2)
	.align		4
.L_2:
        /*0010*/ 	.word	index@(triton_poi_fused_cat_20)
        /*0014*/ 	.word	0x00000000


	//----- nvinfo : EIATTR_FRAME_SIZE
	.align		4
.L_3:
        /*0018*/ 	.byte	0x04, 0x11
        /*001a*/ 	.short	(.L_5 - .L_4)
	.align		4
.L_4:
        /*001c*/ 	.word	index@(triton_poi_fused_cat_20)
        /*0020*/ 	.word	0x00000000


	//----- nvinfo : EIATTR_MIN_STACK_SIZE
	.align		4
.L_5:
        /*0024*/ 	.byte	0x04, 0x12
        /*0026*/ 	.short	(.L_7 - .L_6)
	.align		4
.L_6:
        /*0028*/ 	.word	index@(triton_poi_fused_cat_20)
        /*002c*/ 	.word	0x00000000
.L_7:


//--------------------- .nv.info.triton_poi_fused_cat_20 --------------------------
	.section	.nv.info.triton_poi_fused_cat_20,"",@"SHT_CUDA_INFO"
	.sectionflags	@""
	.align	4


	//----- nvinfo : EIATTR_CUDA_API_VERSION
	.align		4
        /*0000*/ 	.byte	0x04, 0x37
        /*0002*/ 	.short	(.L_9 - .L_8)
.L_8:
        /*0004*/ 	.word	0x0000007c


	//----- nvinfo : EIATTR_KPARAM_INFO
	.align		4
.L_9:
        /*0008*/ 	.byte	0x04, 0x17
        /*000a*/ 	.short	(.L_11 - .L_10)
.L_10:
        /*000c*/ 	.word	0x00000000
        /*0010*/ 	.short	0x0005
        /*0012*/ 	.short	0x0028
        /*0014*/ 	.byte	0x00, 0xf0, 0x11, 0x00


	//----- nvinfo : EIATTR_KPARAM_INFO
	.align		4
.L_11:
        /*0018*/ 	.byte	0x04, 0x17
        /*001a*/ 	.short	(.L_13 - .L_12)
.L_12:
        /*001c*/ 	.word	0x00000000
        /*0020*/ 	.short	0x0004
        /*0022*/ 	.short	0x0020
        /*0024*/ 	.byte	0x00, 0xf4, 0x21, 0x00


	//----- nvinfo : EIATTR_KPARAM_INFO
	.align		4
.L_13:
        /*0028*/ 	.byte	0x04, 0x17
        /*002a*/ 	.short	(.L_15 - .L_14)
.L_14:
        /*002c*/ 	.word	0x00000000
        /*0030*/ 	.short	0x0003
        /*0032*/ 	.short	0x0018
        /*0034*/ 	.byte	0x00, 0xf4, 0x21, 0x00


	//----- nvinfo : EIATTR_KPARAM_INFO
	.align		4
.L_15:
        /*0038*/ 	.byte	0x04, 0x17
        /*003a*/ 	.short	(.L_17 - .L_16)
.L_16:
        /*003c*/ 	.word	0x00000000
        /*0040*/ 	.short	0x0002
        /*0042*/ 	.short	0x0010
        /*0044*/ 	.byte	0x00, 0xf4, 0x21, 0x00


	//----- nvinfo : EIATTR_KPARAM_INFO
	.align		4
.L_17:
        /*0048*/ 	.byte	0x04, 0x17
        /*004a*/ 	.short	(.L_19 - .L_18)
.L_18:
        /*004c*/ 	.word	0x00000000
        /*0050*/ 	.short	0x0001
        /*0052*/ 	.short	0x0008
        /*0054*/ 	.byte	0x00, 0xf4, 0x21, 0x00


	//----- nvinfo : EIATTR_KPARAM_INFO
	.align		4
.L_19:
        /*0058*/ 	.byte	0x04, 0x17
        /*005a*/ 	.short	(.L_21 - .L_20)
.L_20:
        /*005c*/ 	.word	0x00000000
        /*0060*/ 	.short	0x0000
        /*0062*/ 	.short	0x0000
        /*0064*/ 	.byte	0x00, 0xf4, 0x21, 0x00


	//----- nvinfo : EIATTR_SPARSE_MMA_MASK
	.align		4
.L_21:
        /*0068*/ 	.byte	0x03, 0x50
        /*006a*/ 	.short	0x0000


	//----- nvinfo : EIATTR_MAXREG_COUNT
	.align		4
        /*006c*/ 	.byte	0x03, 0x1b
        /*006e*/ 	.short	0x00ff


	//----- nvinfo : EIATTR_EXIT_INSTR_OFFSETS
	.align		4
        /*0070*/ 	.byte	0x04, 0x1c
        /*0072*/ 	.short	(.L_23 - .L_22)


	//   ....[0]....
.L_22:
        /*0074*/ 	.word	0x000005c0


	//   ....[1]....
        /*0078*/ 	.word	0x000005e0


	//----- nvinfo : EIATTR_REQNTID
	.align		4
.L_23:
        /*007c*/ 	.byte	0x04, 0x10
        /*007e*/ 	.short	(.L_25 - .L_24)
.L_24:
        /*0080*/ 	.word	0x00000080
        /*0084*/ 	.word	0x00000001
        /*0088*/ 	.word	0x00000001


	//----- nvinfo : EIATTR_CBANK_PARAM_SIZE
	.align		4
.L_25:
        /*008c*/ 	.byte	0x03, 0x19
        /*008e*/ 	.short	0x002c


	//----- nvinfo : EIATTR_PARAM_CBANK
	.align		4
        /*0090*/ 	.byte	0x04, 0x0a
        /*0092*/ 	.short	(.L_27 - .L_26)
	.align		4
.L_26:
        /*0094*/ 	.word	index@(.nv.constant0.triton_poi_fused_cat_20)
        /*0098*/ 	.short	0x0210
        /*009a*/ 	.short	0x002c


	//----- nvinfo : EIATTR_SW_WAR
	.align		4
.L_27:
        /*009c*/ 	.byte	0x04, 0x36
        /*009e*/ 	.short	(.L_29 - .L_28)
.L_28:
        /*00a0*/ 	.word	0x00000008
.L_29:


//--------------------- .nv.callgraph             --------------------------
	.section	.nv.callgraph,"",@"SHT_CUDA_CALLGRAPH"
	.align	4
	.sectionentsize	8
	.align		4
        /*0000*/ 	.word	0x00000000
	.align		4
        /*0004*/ 	.word	0xffffffff
	.align		4
        /*0008*/ 	.word	0x00000000
	.align		4
        /*000c*/ 	.word	0xfffffffe
	.align		4
        /*0010*/ 	.word	0x00000000
	.align		4
        /*0014*/ 	.word	0xfffffffd
	.align		4
        /*0018*/ 	.word	0x00000000
	.align		4
        /*001c*/ 	.word	0xfffffffc


//--------------------- .text.triton_poi_fused_cat_20 --------------------------
	.section	.text.triton_poi_fused_cat_20,"ax",@progbits
	.align	128
        .global         triton_poi_fused_cat_20
        .type           triton_poi_fused_cat_20,@function
        .size           triton_poi_fused_cat_20,(.L_x_1 - triton_poi_fused_cat_20)
        .other          triton_poi_fused_cat_20,@"STO_CUDA_ENTRY STV_DEFAULT"
triton_poi_fused_cat_20:
.text.triton_poi_fused_cat_20:
[----:B------:R-:W0:Y:S02]  /*0000*/  LDC R1, c[0x0][0x28] ;  /* 0x00000a00ff017b82 */ /* 0x000e240000000800 */
[----:B------:R-:W1:Y:S01]  /*0010*/  S2R R0, SR_TID.X ;  /* 0x0000000000007919 */ /* 0x000e620000002100 */
[----:B------:R-:W2:Y:S01]  /*0020*/  LDC.64 R12, c[0x0][0x210] ;  /* 0x00008400ff0c7b82 */ /* 0x000ea20000000a00 */
[----:B------:R-:W-:Y:S01]  /*0030*/  ULDC.64 UR4, c[0x0][0x220] ;  /* 0x0000880000047ab9 */ /* 0x000fe20000000a00 */
[----:B------:R-:W3:Y:S06]  /*0040*/  S2R R3, SR_CTAID.X ;  /* 0x0000000000037919 */ /* 0x000eec0000002500 */
[----:B------:R-:W4:Y:S01]  /*0050*/  LDC.64 R8, c[0x0][0x218] ;  /* 0x00008600ff087b82 */ /* 0x000f220000000a00 */
[----:B-1----:R-:W-:-:S05]  /*0060*/  IMAD.SHL.U32 R0, R0, 0x2, RZ ;  /* 0x0000000200007824 */ /* 0x002fca00078e00ff */
[----:B------:R-:W-:-:S05]  /*0070*/  LOP3.LUT R0, R0, 0xfe, RZ, 0xc0, !PT ;  /* 0x000000fe00007812 */ /* 0x000fca00078ec0ff */
[----:B---3--:R-:W-:-:S04]  /*0080*/  IMAD R0, R3, 0x100, R0 ;  /* 0x0000010003007824 */ /* 0x008fc800078e0200 */
[C---:B------:R-:W-:Y:S01]  /*0090*/  VIADD R2, R0.reuse, 0x1 ;  /* 0x0000000100027836 */ /* 0x040fe20000000000 */
[C---:B------:R-:W-:Y:S01]  /*00a0*/  ISETP.GE.AND P0, PT, R0.reuse, 0x4800, PT ;  /* 0x000048000000780c */ /* 0x040fe20003f06270 */
[----:B------:R-:W-:-:S04]  /*00b0*/  IMAD.HI R3, R0, 0x38e38e39, RZ ;  /* 0x38e38e3900037827 */ /* 0x000fc800078e02ff */
[----:B------:R-:W-:Y:S01]  /*00c0*/  IMAD.HI R5, R2, 0x38e38e39, RZ ;  /* 0x38e38e3902057827 */ /* 0x000fe200078e02ff */
[----:B------:R-:W-:-:S04]  /*00d0*/  SHF.R.U32.HI R4, RZ, 0x1f, R3 ;  /* 0x0000001fff047819 */ /* 0x000fc80000011603 */
[----:B------:R-:W-:Y:S02]  /*00e0*/  SHF.R.S32.HI R6, RZ, 0x1, R5 ;  /* 0x00000001ff067819 */ /* 0x000fe40000011405 */
[----:B------:R-:W-:Y:S02]  /*00f0*/  LEA.HI.SX32 R15, R3, R4, 0x1f ;  /* 0x00000004030f7211 */ /* 0x000fe400078ffaff */
[----:B------:R-:W-:Y:S02]  /*0100*/  LEA.HI R5, R5, R6, RZ, 0x1 ;  /* 0x0000000605057211 */ /* 0x000fe400078f08ff */
[----:B------:R-:W-:Y:S02]  /*0110*/  LEA.HI.SX32 R3, R3, R4, 0x16 ;  /* 0x0000000403037211 */ /* 0x000fe400078fb2ff */
[----:B------:R-:W-:Y:S01]  /*0120*/  SHF.R.S32.HI R6, RZ, 0x1f, R5 ;  /* 0x0000001fff067819 */ /* 0x000fe20000011405 */
[----:B------:R-:W-:Y:S01]  /*0130*/  IMAD R2, R5, -0x9, R2 ;  /* 0xfffffff705027824 */ /* 0x000fe200078e0202 */
[----:B------:R-:W-:Y:S01]  /*0140*/  SHF.R.S32.HI R4, RZ, 0x1f, R15 ;  /* 0x0000001fff047819 */ /* 0x000fe2000001140f */
[----:B------:R-:W-:Y:S01]  /*0150*/  IMAD R7, R3, 0x900, RZ ;  /* 0x0000090003077824 */ /* 0x000fe200078e02ff */
[----:B------:R-:W-:Y:S01]  /*0160*/  LEA.HI R6, R6, R5, RZ, 0x9 ;  /* 0x0000000506067211 */ /* 0x000fe200078f48ff */
[----:B------:R-:W-:Y:S01]  /*0170*/  IMAD R3, R15, -0x9, R0 ;  /* 0xfffffff70f037824 */ /* 0x000fe200078e0200 */
[----:B------:R-:W-:Y:S01]  /*0180*/  LEA.HI R4, R4, R15, RZ, 0x9 ;  /* 0x0000000f04047211 */ /* 0x000fe200078f48ff */
[--C-:B------:R-:W-:Y:S01]  /*0190*/  IMAD R14, R2, 0x100, R7.reuse ;  /* 0x00000100020e7824 */ /* 0x100fe200078e0207 */
[----:B------:R-:W-:Y:S01]  /*01a0*/  LOP3.LUT R6, R6, 0xfffffe00, RZ, 0xc0, !PT ;  /* 0xfffffe0006067812 */ /* 0x000fe200078ec0ff */
[----:B------:R-:W-:Y:S01]  /*01b0*/  IMAD R10, R3, 0x100, R7 ;  /* 0x00000100030a7824 */ /* 0x000fe200078e0207 */
[----:B------:R-:W-:-:S02]  /*01c0*/  LOP3.LUT R4, R4, 0xfffffe00, RZ, 0xc0, !PT ;  /* 0xfffffe0004047812 */ /* 0x000fc400078ec0ff */
[----:B------:R-:W-:Y:S01]  /*01d0*/  SHF.R.S32.HI R16, RZ, 0x1f, R14 ;  /* 0x0000001fff107819 */ /* 0x000fe2000001140e */
[----:B------:R-:W-:Y:S01]  /*01e0*/  IMAD.IADD R11, R5, 0x1, -R6 ;  /* 0x00000001050b7824 */ /* 0x000fe200078e0a06 */
[----:B------:R-:W-:Y:S01]  /*01f0*/  SHF.R.S32.HI R2, RZ, 0x1f, R10 ;  /* 0x0000001fff027819 */ /* 0x000fe2000001140a */
[----:B------:R-:W1:Y:S01]  /*0200*/  LDC.64 R6, c[0x0][0x228] ;  /* 0x00008a00ff067b82 */ /* 0x000e620000000a00 */
[----:B------:R-:W-:Y:S02]  /*0210*/  IMAD.IADD R15, R15, 0x1, -R4 ;  /* 0x000000010f0f7824 */ /* 0x000fe400078e0a04 */
[----:B------:R-:W-:Y:S01]  /*0220*/  IADD3 R3, P4, R11, R14, RZ ;  /* 0x0000000e0b037210 */ /* 0x000fe20007f9e0ff */
[C---:B------:R-:W-:Y:S01]  /*0230*/  IMAD.IADD R23, R11.reuse, 0x1, R14 ;  /* 0x000000010b177824 */ /* 0x040fe200078e020e */
[----:B------:R-:W-:Y:S01]  /*0240*/  ISETP.LT.AND P5, PT, R11, 0x100, !P0 ;  /* 0x000001000b00780c */ /* 0x000fe200047a1270 */
[----:B------:R-:W-:Y:S01]  /*0250*/  IMAD.IADD R17, R15, 0x1, R10 ;  /* 0x000000010f117824 */ /* 0x000fe200078e020a */
[----:B------:R-:W-:Y:S01]  /*0260*/  IADD3 R5, P2, R15, R10, RZ ;  /* 0x0000000a0f057210 */ /* 0x000fe20007f5e0ff */
[----:B--2---:R-:W-:Y:S01]  /*0270*/  IMAD.WIDE R22, R23, 0x4, R12 ;  /* 0x0000000417167825 */ /* 0x004fe200078e020c */
[----:B------:R-:W-:-:S02]  /*0280*/  LEA.HI.X.SX32 R16, R11, R16, 0x1, P4 ;  /* 0x000000100b107211 */ /* 0x000fc400020f0eff */
[C---:B------:R-:W-:Y:S01]  /*0290*/  LEA.HI.X.SX32 R10, R15.reuse, R2, 0x1, P2 ;  /* 0x000000020f0a7211 */ /* 0x040fe200010f0eff */
[C---:B----4-:R-:W-:Y:S01]  /*02a0*/  IMAD.WIDE R24, R15.reuse, 0x4, R8 ;  /* 0x000000040f187825 */ /* 0x050fe200078e0208 */
[----:B------:R-:W-:Y:S02]  /*02b0*/  ISETP.GE.AND P3, PT, R15, 0x100, PT ;  /* 0x000001000f00780c */ /* 0x000fe40003f66270 */
[----:B------:R-:W-:Y:S02]  /*02c0*/  LEA R4, P2, R5, UR4, 0x2 ;  /* 0x0000000405047c11 */ /* 0x000fe4000f8410ff */
[----:B------:R-:W-:Y:S02]  /*02d0*/  LEA R2, P4, R3, UR4, 0x2 ;  /* 0x0000000403027c11 */ /* 0x000fe4000f8810ff */
[----:B------:R-:W-:Y:S02]  /*02e0*/  ISETP.LT.AND P1, PT, R0, 0x4800, !P3 ;  /* 0x000048000000780c */ /* 0x000fe40005f21270 */
[----:B------:R-:W-:Y:S01]  /*02f0*/  LEA.HI.X R5, R5, UR5, R10, 0x2, P2 ;  /* 0x0000000505057c11 */ /* 0x000fe200090f140a */
[----:B------:R-:W-:Y:S01]  /*0300*/  IMAD.MOV.U32 R10, RZ, RZ, RZ ;  /* 0x000000ffff0a7224 */ /* 0x000fe200078e00ff */
[----:B------:R-:W-:Y:S01]  /*0310*/  LEA.HI.X R3, R3, UR5, R16, 0x2, P4 ;  /* 0x0000000503037c11 */ /* 0x000fe2000a0f1410 */
[----:B------:R-:W-:Y:S01]  /*0320*/  ULDC.64 UR4, c[0x0][0x208] ;  /* 0x0000820000047ab9 */ /* 0x000fe20000000a00 */
[----:B------:R-:W-:Y:S01]  /*0330*/  ISETP.GT.AND P6, PT, R15, 0xff, !P0 ;  /* 0x000000ff0f00780c */ /* 0x000fe200047c4270 */
[----:B------:R-:W-:Y:S01]  /*0340*/  IMAD.WIDE R16, R17, 0x4, R12 ;  /* 0x0000000411107825 */ /* 0x000fe200078e020c */
[----:B------:R-:W-:-:S02]  /*0350*/  ISETP.GT.AND P4, PT, R11, 0xff, !P0 ;  /* 0x000000ff0b00780c */ /* 0x000fc40004784270 */
[----:B------:R-:W-:Y:S01]  /*0360*/  CS2R R12, SRZ ;  /* 0x00000000000c7805 */ /* 0x000fe2000001ff00 */
[----:B------:R2:W3:Y:S01]  /*0370*/  @P5 LDG.E.EL R10, desc[UR4][R22.64] ;  /* 0x00000004160a5981 */ /* 0x0004e2000c2e1900 */
[----:B------:R-:W-:Y:S01]  /*0380*/  CS2R R18, SRZ ;  /* 0x0000000000127805 */ /* 0x000fe2000001ff00 */
[----:B------:R-:W-:Y:S01]  /*0390*/  IMAD.WIDE R8, R11, 0x4, R8 ;  /* 0x000000040b087825 */ /* 0x000fe200078e0208 */
[----:B------:R-:W-:Y:S02]  /*03a0*/  CS2R R20, SRZ ;  /* 0x0000000000147805 */ /* 0x000fe4000001ff00 */
[----:B------:R4:W5:Y:S01]  /*03b0*/  @P1 LDG.E.EL R12, desc[UR4][R16.64] ;  /* 0x00000004100c1981 */ /* 0x000962000c2e1900 */
[----:B-1----:R-:W-:-:S03]  /*03c0*/  IMAD.WIDE R14, R15, 0x4, R6 ;  /* 0x000000040f0e7825 */ /* 0x002fc600078e0206 */
[----:B------:R-:W5:Y:S01]  /*03d0*/  @P1 LDG.E.EL R13, desc[UR4][R24.64] ;  /* 0x00000004180d1981 */ /* 0x000f62000c2e1900 */
[----:B--2---:R-:W-:Y:S02]  /*03e0*/  IMAD.MOV.U32 R22, RZ, RZ, RZ ;  /* 0x000000ffff167224 */ /* 0x004fe400078e00ff */
[C---:B------:R-:W-:Y:S01]  /*03f0*/  IMAD.WIDE R6, R11.reuse, 0x4, R6 ;  /* 0x000000040b067825 */ /* 0x040fe200078e0206 */
[----:B------:R-:W2:Y:S01]  /*0400*/  @P5 LDG.E.EL R18, desc[UR4][R8.64] ;  /* 0x0000000408125981 */ /* 0x000ea2000c2e1900 */
[----:B----4-:R-:W1:Y:S03]  /*0410*/  LDC.64 R16, c[0x0][0x230] ;  /* 0x00008c00ff107b82 */ /* 0x010e660000000a00 */
[----:B------:R-:W4:Y:S04]  /*0420*/  @P6 LDG.E.EL R19, desc[UR4][R14.64+-0x400] ;  /* 0xfffc00040e136981 */ /* 0x000f28000c2e1900 */
[----:B------:R4:W4:Y:S04]  /*0430*/  @P4 LDG.E.EL R20, desc[UR4][R6.64+-0x400] ;  /* 0xfffc000406144981 */ /* 0x000928000c2e1900 */
[----:B------:R-:W4:Y:S04]  /*0440*/  @P6 LDG.E.EL R21, desc[UR4][R4.64+-0x400] ;  /* 0xfffc000404156981 */ /* 0x000f28000c2e1900 */
[----:B------:R-:W4:Y:S01]  /*0450*/  @P4 LDG.E.EL R22, desc[UR4][R2.64+-0x400] ;  /* 0xfffc000402164981 */ /* 0x000f22000c2e1900 */
[----:B------:R-:W-:Y:S01]  /*0460*/  ISETP.GE.AND P2, PT, R11, 0x100, PT ;  /* 0x000001000b00780c */ /* 0x000fe20003f46270 */
[----:B-1----:R-:W-:Y:S01]  /*0470*/  IMAD.WIDE R16, R0, 0x4, R16 ;  /* 0x0000000400107825 */ /* 0x002fe200078e0210 */
[----:B---3--:R-:W-:-:S02]  /*0480*/  SEL R10, R10, RZ, P5 ;  /* 0x000000ff0a0a7207 */ /* 0x008fc40002800000 */
[----:B-----5:R-:W-:Y:S02]  /*0490*/  SEL R12, R12, RZ, P1 ;  /* 0x000000ff0c0c7207 */ /* 0x020fe40000800000 */
[----:B------:R-:W-:Y:S02]  /*04a0*/  SEL R13, R13, RZ, P1 ;  /* 0x000000ff0d0d7207 */ /* 0x000fe40000800000 */
[----:B--2---:R-:W-:Y:S02]  /*04b0*/  SEL R9, R18, RZ, P5 ;  /* 0x000000ff12097207 */ /* 0x004fe40002800000 */
[----:B----4-:R-:W-:Y:S02]  /*04c0*/  SEL R6, R19, RZ, P6 ;  /* 0x000000ff13067207 */ /* 0x010fe40003000000 */
[----:B------:R-:W-:Y:S02]  /*04d0*/  SEL R20, R20, RZ, P4 ;  /* 0x000000ff14147207 */ /* 0x000fe40002000000 */
[----:B------:R-:W-:-:S02]  /*04e0*/  SEL R21, R21, RZ, P6 ;  /* 0x000000ff15157207 */ /* 0x000fc40003000000 */
[----:B------:R-:W-:Y:S01]  /*04f0*/  SEL R5, R22, RZ, P4 ;  /* 0x000000ff16057207 */ /* 0x000fe20002000000 */
[----:B------:R-:W-:Y:S01]  /*0500*/  FADD R8, R12, R13 ;  /* 0x0000000d0c087221 */ /* 0x000fe20000000000 */
[----:B------:R-:W-:Y:S01]  /*0510*/  FADD R2, R10, R9 ;  /* 0x000000090a027221 */ /* 0x000fe20000000000 */
[----:B------:R-:W-:Y:S01]  /*0520*/  FSETP.GEU.AND P1, PT, R12, -R13, PT ;  /* 0x8000000d0c00720b */ /* 0x000fe20003f2e000 */
[----:B------:R-:W-:Y:S01]  /*0530*/  FADD R3, R21, R6 ;  /* 0x0000000615037221 */ /* 0x000fe20000000000 */
[C---:B------:R-:W-:Y:S01]  /*0540*/  FSETP.GEU.AND P4, PT, R5.reuse, -R20, PT ;  /* 0x800000140500720b */ /* 0x040fe20003f8e000 */
[----:B------:R-:W-:Y:S01]  /*0550*/  FADD R20, R5, R20 ;  /* 0x0000001405147221 */ /* 0x000fe20000000000 */
[----:B------:R-:W-:Y:S02]  /*0560*/  FSETP.GEU.AND P5, PT, R10, -R9, PT ;  /* 0x800000090a00720b */ /* 0x000fe40003fae000 */
[----:B------:R-:W-:Y:S02]  /*0570*/  FSETP.GEU.AND P6, PT, R21, -R6, PT ;  /* 0x800000061500720b */ /* 0x000fe40003fce000 */
[----:B------:R-:W-:-:S02]  /*0580*/  FSEL R8, R8, RZ, P1 ;  /* 0x000000ff08087208 */ /* 0x000fc40000800000 */
[----:B------:R-:W-:Y:S02]  /*0590*/  FSEL R9, R2, RZ, P5 ;  /* 0x000000ff02097208 */ /* 0x000fe40002800000 */
[----:B------:R-:W-:Y:S02]  /*05a0*/  @P3 FSEL R8, R3, RZ, P6 ;  /* 0x000000ff03083208 */ /* 0x000fe40003000000 */
[----:B------:R-:W-:Y:S01]  /*05b0*/  @P2 FSEL R9, R20, RZ, P4 ;  /* 0x000000ff14092208 */ /* 0x000fe20002000000 */
[----:B------:R-:W-:Y:S06]  /*05c0*/  @P0 EXIT ;  /* 0x000000000000094d */ /* 0x000fec0003800000 */
[----:B------:R-:W-:Y:S01]  /*05d0*/  STG.E.64 desc[UR4][R16.64], R8 ;  /* 0x0000000810007986 */ /* 0x000fe2000c101b04 */
[----:B------:R-:W-:Y:S05]  /*05e0*/  EXIT ;  /* 0x000000000000794d */ /* 0x000fea0003800000 */
.L_x_0:
[----:B------:R-:W-:-:S00]  /*05f0*/  BRA `(.L_x_0) ;  /* 0xfffffffc00fc7947 */ /* 0x000fc0000383ffff */
[----:B------:R-:W-:-:S00]  /*0600*/  NOP ;  /* 0x0000000000007918 */ /* 0x000fc00000000000 */
[----:B------:R-:W-:-:S00]  /*0610*/  NOP ;  /* 0x0000000000007918 */ /* 0x000fc00000000000 */
[----:B------:R-:W-:-:S00]  /*0620*/  NOP ;  /* 0x0000000000007918 */ /* 0x000fc00000000000 */
[----:B------:R-:W-:-:S00]  /*0630*/  NOP ;  /* 0x0000000000007918 */ /* 0x000fc00000000000 */
[----:B------:R-:W-:-:S00]  /*0640*/  NOP ;  /* 0x0000000000007918 */ /* 0x000fc00000000000 */
[----:B------:R-:W-:-:S00]  /*0650*/  NOP ;  /* 0x0000000000007918 */ /* 0x000fc00000000000 */
[----:B------:R-:W-:-:S00]  /*0660*/  NOP ;  /* 0x0000000000007918 */ /* 0x000fc00000000000 */
[----:B------:R-:W-:-:S00]  /*0670*/  NOP ;  /* 0x0000000000007918 */ /* 0x000fc00000000000 */
.L_x_1:


//--------------------- .nv.constant0.triton_poi_fused_cat_20 --------------------------
	.section	.nv.constant0.triton_poi_fused_cat_20,"a",@progbits
	.sectionflags	@""
	.align	4
.nv.constant0.triton_poi_fused_cat_20:
	.zero		572
